	.headerflags	@"EF_CUDA_TEXMODE_UNIFIED EF_CUDA_64BIT_ADDRESS EF_CUDA_ACCELERATORS EF_CUDA_SM90 EF_CUDA_VIRTUAL_SM(EF_CUDA_SM90)"
	.elftype	@"ET_EXEC"


//--------------------- .nv.info                  --------------------------
	.section	.nv.info,"",@"SHT_CUDA_INFO"
	.align	4


	//----- nvinfo : EIATTR_REGCOUNT
	.align		4
        /*0000*/ 	.byte	0x04, 0x2f
        /*0002*/ 	.short	(.L_1 - .L_0)
	.align		4
.L_0:
        /*0004*/ 	.word	index@(triton_poi_fused_convolution_0)
        /*0008*/ 	.word	0x0000000a


	//----- nvinfo : EIATTR_MIN_STACK_SIZE
	.align		4
.L_1:
        /*000c*/ 	.byte	0x04, 0x12
        /*000e*/ 	.short	(.L_3 - .L_2)
	.align		4
.L_2:
        /*0010*/ 	.word	index@(triton_poi_fused_convolution_0)
        /*0014*/ 	.word	0x00000000


	//----- nvinfo : EIATTR_FRAME_SIZE
	.align		4
.L_3:
        /*0018*/ 	.byte	0x04, 0x11
        /*001a*/ 	.short	(.L_5 - .L_4)
	.align		4
.L_4:
        /*001c*/ 	.word	index@(triton_poi_fused_convolution_0)
        /*0020*/ 	.word	0x00000000


	//----- nvinfo : EIATTR_MIN_STACK_SIZE
	.align		4
.L_5:
        /*0024*/ 	.byte	0x04, 0x12
        /*0026*/ 	.short	(.L_7 - .L_6)
	.align		4
.L_6:
        /*0028*/ 	.word	index@(triton_poi_fused_convolution_0)
        /*002c*/ 	.word	0x00000000
.L_7:


//--------------------- .nv.info.triton_poi_fused_convolution_0 --------------------------
	.section	.nv.info.triton_poi_fused_convolution_0,"",@"SHT_CUDA_INFO"
	.sectionflags	@""
	.align	4


	//----- nvinfo : EIATTR_CUDA_API_VERSION
	.align		4
        /*0000*/ 	.byte	0x04, 0x37
        /*0002*/ 	.short	(.L_9 - .L_8)
.L_8:
        /*0004*/ 	.word	0x0000007c


	//----- nvinfo : EIATTR_KPARAM_INFO
	.align		4
.L_9:
        /*0008*/ 	.byte	0x04, 0x17
        /*000a*/ 	.short	(.L_11 - .L_10)
.L_10:
        /*000c*/ 	.word	0x00000000
        /*0010*/ 	.short	0x0002
        /*0012*/ 	.short	0x0010
        /*0014*/ 	.byte	0x00, 0xf0, 0x11, 0x00


	//----- nvinfo : EIATTR_KPARAM_INFO
	.align		4
.L_11:
        /*0018*/ 	.byte	0x04, 0x17
        /*001a*/ 	.short	(.L_13 - .L_12)
.L_12:
        /*001c*/ 	.word	0x00000000
        /*0020*/ 	.short	0x0001
        /*0022*/ 	.short	0x0008
        /*0024*/ 	.byte	0x00, 0xf4, 0x21, 0x00


	//----- nvinfo : EIATTR_KPARAM_INFO
	.align		4
.L_13:
        /*0028*/ 	.byte	0x04, 0x17
        /*002a*/ 	.short	(.L_15 - .L_14)
.L_14:
        /*002c*/ 	.word	0x00000000
        /*0030*/ 	.short	0x0000
        /*0032*/ 	.short	0x0000
        /*0034*/ 	.byte	0x00, 0xf4, 0x21, 0x00


	//----- nvinfo : EIATTR_SPARSE_MMA_MASK
	.align		4
.L_15:
        /*0038*/ 	.byte	0x03, 0x50
        /*003a*/ 	.short	0x0000


	//----- nvinfo : EIATTR_MAXREG_COUNT
	.align		4
        /*003c*/ 	.byte	0x03, 0x1b
        /*003e*/ 	.short	0x00ff


	//----- nvinfo : EIATTR_EXIT_INSTR_OFFSETS
	.align		4
        /*0040*/ 	.byte	0x04, 0x1c
        /*0042*/ 	.short	(.L_17 - .L_16)


	//   ....[0]....
.L_16:
        /*0044*/ 	.word	0x00000100


	//   ....[1]....
        /*0048*/ 	.word	0x00000120


	//----- nvinfo : EIATTR_REQNTID
	.align		4
.L_17:
        /*004c*/ 	.byte	0x04, 0x10
        /*004e*/ 	.short	(.L_19 - .L_18)
.L_18:
        /*0050*/ 	.word	0x00000080
        /*0054*/ 	.word	0x00000001
        /*0058*/ 	.word	0x00000001


	//----- nvinfo : EIATTR_CBANK_PARAM_SIZE
	.align		4
.L_19:
        /*005c*/ 	.byte	0x03, 0x19
        /*005e*/ 	.short	0x0014


	//----- nvinfo : EIATTR_PARAM_CBANK
	.align		4
        /*0060*/ 	.byte	0x04, 0x0a
        /*0062*/ 	.short	(.L_21 - .L_20)
	.align		4
.L_20:
        /*0064*/ 	.word	index@(.nv.constant0.triton_poi_fused_convolution_0)
        /*0068*/ 	.short	0x0210
        /*006a*/ 	.short	0x0014


	//----- nvinfo : EIATTR_SW_WAR
	.align		4
.L_21:
        /*006c*/ 	.byte	0x04, 0x36
        /*006e*/ 	.short	(.L_23 - .L_22)
.L_22:
        /*0070*/ 	.word	0x00000008
.L_23:


//--------------------- .nv.callgraph             --------------------------
	.section	.nv.callgraph,"",@"SHT_CUDA_CALLGRAPH"
	.align	4
	.sectionentsize	8
	.align		4
        /*0000*/ 	.word	0x00000000
	.align		4
        /*0004*/ 	.word	0xffffffff
	.align		4
        /*0008*/ 	.word	0x00000000
	.align		4
        /*000c*/ 	.word	0xfffffffe
	.align		4
        /*0010*/ 	.word	0x00000000
	.align		4
        /*0014*/ 	.word	0xfffffffd
	.align		4
        /*0018*/ 	.word	0x00000000
	.align		4
        /*001c*/ 	.word	0xfffffffc


//--------------------- .text.triton_poi_fused_convolution_0 --------------------------
	.section	.text.triton_poi_fused_convolution_0,"ax",@progbits
	.align	128
        .global         triton_poi_fused_convolution_0
        .type           triton_poi_fused_convolution_0,@function
        .size           triton_poi_fused_convolution_0,(.L_x_1 - triton_poi_fused_convolution_0)
        .other          triton_poi_fused_convolution_0,@"STO_CUDA_ENTRY STV_DEFAULT"
triton_poi_fused_convolution_0:
.text.triton_poi_fused_convolution_0:
[----:B------:R-:W0:Y:S02]  /*0000*/  LDC R1, c[0x0][0x28] ;  /* 0x00000a00ff017b82 */ /* 0x000e240000000800 */
[----:B------:R-:W1:Y:S01]  /*0010*/  S2R R0, SR_TID.X ;  /* 0x0000000000007919 */ /* 0x000e620000002100 */
[----:B------:R-:W2:Y:S01]  /*0020*/  LDC.64 R2, c[0x0][0x210] ;  /* 0x00008400ff027b82 */ /* 0x000ea20000000a00 */
[----:B------:R-:W-:Y:S01]  /*0030*/  ULDC.64 UR4, c[0x0][0x208] ;  /* 0x0000820000047ab9 */ /* 0x000fe20000000a00 */
[----:B------:R-:W3:Y:S06]  /*0040*/  S2R R7, SR_CTAID.X ;  /* 0x0000000000077919 */ /* 0x000eec0000002500 */
[----:B------:R-:W4:Y:S01]  /*0050*/  LDC.64 R4, c[0x0][0x218] ;  /* 0x00008600ff047b82 */ /* 0x000f220000000a00 */
[----:B-1----:R-:W-:Y:S01]  /*0060*/  SHF.L.U32 R0, R0, 0x1, RZ ;  /* 0x0000000100007819 */ /* 0x002fe200000006ff */
[----:B----4-:R-:W4:Y:S03]  /*0070*/  LDG.E R4, desc[UR4][R4.64] ;  /* 0x0000000404047981 */ /* 0x010f26000c1e1900 */
[----:B------:R-:W-:-:S04]  /*0080*/  LOP3.LUT R0, R0, 0xfe, RZ, 0xc0, !PT ;  /* 0x000000fe00007812 */ /* 0x000fc800078ec0ff */
[----:B---3--:R-:W-:-:S04]  /*0090*/  LEA R7, R7, R0, 0x8 ;  /* 0x0000000007077211 */ /* 0x008fc800078e40ff */
[C---:B------:R-:W-:Y:S01]  /*00a0*/  ISETP.GE.AND P0, PT, R7.reuse, 0x100, PT ;  /* 0x000001000700780c */ /* 0x040fe20003f06270 */
[----:B--2---:R-:W-:Y:S01]  /*00b0*/  IMAD.WIDE R2, R7, 0x4, R2 ;  /* 0x0000000407027825 */ /* 0x004fe200078e0202 */
[----:B------:R-:W-:-:S11]  /*00c0*/  CS2R R6, SRZ ;  /* 0x0000000000067805 */ /* 0x000fd6000001ff00 */
[----:B------:R-:W4:Y:S02]  /*00d0*/  @!P0 LDG.E.64 R6, desc[UR4][R2.64] ;  /* 0x0000000402068981 */ /* 0x000f24000c1e1b00 */
[C---:B----4-:R-:W-:Y:S01]  /*00e0*/  FADD R6, R4.reuse, R6 ;  /* 0x0000000604067221 */ /* 0x050fe20000000000 */
[----:B------:R-:W-:Y:S01]  /*00f0*/  FADD R7, R4, R7 ;  /* 0x0000000704077221 */ /* 0x000fe20000000000 */
[----:B------:R-:W-:Y:S06]  /*0100*/  @P0 EXIT ;  /* 0x000000000000094d */ /* 0x000fec0003800000 */
[----:B------:R-:W-:Y:S01]  /*0110*/  STG.E.64 desc[UR4][R2.64], R6 ;  /* 0x0000000602007986 */ /* 0x000fe2000c101b04 */
[----:B------:R-:W-:Y:S05]  /*0120*/  EXIT ;  /* 0x000000000000794d */ /* 0x000fea0003800000 */
.L_x_0:
[----:B------:R-:W-:-:S00]  /*0130*/  BRA `(.L_x_0) ;  /* 0xfffffffc00fc7947 */ /* 0x000fc0000383ffff */
[----:B------:R-:W-:-:S00]  /*0140*/  NOP ;  /* 0x0000000000007918 */ /* 0x000fc00000000000 */
        /* <DEDUP_REMOVED lines=11> */
.L_x_1:


//--------------------- .nv.constant0.triton_poi_fused_convolution_0 --------------------------
	.section	.nv.constant0.triton_poi_fused_convolution_0,"a",@progbits
	.sectionflags	@""
	.align	4
.nv.constant0.triton_poi_fused_convolution_0:
	.zero		548
